	.headerflags	@"EF_CUDA_TEXMODE_UNIFIED EF_CUDA_64BIT_ADDRESS EF_CUDA_ACCELERATORS EF_CUDA_SM90 EF_CUDA_VIRTUAL_SM(EF_CUDA_SM90)"
	.elftype	@"ET_EXEC"


//--------------------- .nv.info                  --------------------------
	.section	.nv.info,"",@"SHT_CUDA_INFO"
	.align	4


	//----- nvinfo : EIATTR_REGCOUNT
	.align		4
        /*0000*/ 	.byte	0x04, 0x2f
        /*0002*/ 	.short	(.L_2 - .L_1)
	.align		4
.L_1:
        /*0004*/ 	.word	index@(triton_poi_fused_add_mul_pow_sqrt_tanh_23)
        /*0008*/ 	.word	0x00000030


	//----- nvinfo : EIATTR_MIN_STACK_SIZE
	.align		4
.L_2:
        /*000c*/ 	.byte	0x04, 0x12
        /*000e*/ 	.short	(.L_4 - .L_3)
	.align		4
.L_3:
        /*0010*/ 	.word	index@(triton_poi_fused_add_mul_pow_sqrt_tanh_23)
        /*0014*/ 	.word	0x00000000


	//----- nvinfo : EIATTR_FRAME_SIZE
	.align		4
.L_4:
        /*0018*/ 	.byte	0x04, 0x11
        /*001a*/ 	.short	(.L_6 - .L_5)
	.align		4
.L_5:
        /*001c*/ 	.word	index@(triton_poi_fused_add_mul_pow_sqrt_tanh_23)
        /*0020*/ 	.word	0x00000000


	//----- nvinfo : EIATTR_MIN_STACK_SIZE
	.align		4
.L_6:
        /*0024*/ 	.byte	0x04, 0x12
        /*0026*/ 	.short	(.L_8 - .L_7)
	.align		4
.L_7:
        /*0028*/ 	.word	index@(triton_poi_fused_add_mul_pow_sqrt_tanh_23)
        /*002c*/ 	.word	0x00000000
.L_8:


//--------------------- .nv.info.triton_poi_fused_add_mul_pow_sqrt_tanh_23 --------------------------
	.section	.nv.info.triton_poi_fused_add_mul_pow_sqrt_tanh_23,"",@"SHT_CUDA_INFO"
	.sectionflags	@""
	.align	4


	//----- nvinfo : EIATTR_CUDA_API_VERSION
	.align		4
        /*0000*/ 	.byte	0x04, 0x37
        /*0002*/ 	.short	(.L_10 - .L_9)
.L_9:
        /*0004*/ 	.word	0x0000007c


	//----- nvinfo : EIATTR_KPARAM_INFO
	.align		4
.L_10:
        /*0008*/ 	.byte	0x04, 0x17
        /*000a*/ 	.short	(.L_12 - .L_11)
.L_11:
        /*000c*/ 	.word	0x00000000
        /*0010*/ 	.short	0x0004
        /*0012*/ 	.short	0x001c
        /*0014*/ 	.byte	0x00, 0xf0, 0x11, 0x00


	//----- nvinfo : EIATTR_KPARAM_INFO
	.align		4
.L_12:
        /*0018*/ 	.byte	0x04, 0x17
        /*001a*/ 	.short	(.L_14 - .L_13)
.L_13:
        /*001c*/ 	.word	0x00000000
        /*0020*/ 	.short	0x0003
        /*0022*/ 	.short	0x0018
        /*0024*/ 	.byte	0x00, 0xf0, 0x11, 0x00


	//----- nvinfo : EIATTR_KPARAM_INFO
	.align		4
.L_14:
        /*0028*/ 	.byte	0x04, 0x17
        /*002a*/ 	.short	(.L_16 - .L_15)
.L_15:
        /*002c*/ 	.word	0x00000000
        /*0030*/ 	.short	0x0002
        /*0032*/ 	.short	0x0010
        /*0034*/ 	.byte	0x00, 0xf4, 0x21, 0x00


	//----- nvinfo : EIATTR_KPARAM_INFO
	.align		4
.L_16:
        /*0038*/ 	.byte	0x04, 0x17
        /*003a*/ 	.short	(.L_18 - .L_17)
.L_17:
        /*003c*/ 	.word	0x00000000
        /*0040*/ 	.short	0x0001
        /*0042*/ 	.short	0x0008
        /*0044*/ 	.byte	0x00, 0xf4, 0x21, 0x00


	//----- nvinfo : EIATTR_KPARAM_INFO
	.align		4
.L_18:
        /*0048*/ 	.byte	0x04, 0x17
        /*004a*/ 	.short	(.L_20 - .L_19)
.L_19:
        /*004c*/ 	.word	0x00000000
        /*0050*/ 	.short	0x0000
        /*0052*/ 	.short	0x0000
        /*0054*/ 	.byte	0x00, 0xf4, 0x21, 0x00


	//----- nvinfo : EIATTR_SPARSE_MMA_MASK
	.align		4
.L_20:
        /*0058*/ 	.byte	0x03, 0x50
        /*005a*/ 	.short	0x0000


	//----- nvinfo : EIATTR_MAXREG_COUNT
	.align		4
        /*005c*/ 	.byte	0x03, 0x1b
        /*005e*/ 	.short	0x00ff


	//----- nvinfo : EIATTR_EXIT_INSTR_OFFSETS
	.align		4
        /*0060*/ 	.byte	0x04, 0x1c
        /*0062*/ 	.short	(.L_22 - .L_21)


	//   ....[0]....
.L_21:
        /*0064*/ 	.word	0x00002540


	//   ....[1]....
        /*0068*/ 	.word	0x00002560


	//----- nvinfo : EIATTR_REQNTID
	.align		4
.L_22:
        /*006c*/ 	.byte	0x04, 0x10
        /*006e*/ 	.short	(.L_24 - .L_23)
.L_23:
        /*0070*/ 	.word	0x00000100
        /*0074*/ 	.word	0x00000001
        /*0078*/ 	.word	0x00000001


	//----- nvinfo : EIATTR_CRS_STACK_SIZE
	.align		4
.L_24:
        /*007c*/ 	.byte	0x04, 0x1e
        /*007e*/ 	.short	(.L_26 - .L_25)
.L_25:
        /*0080*/ 	.word	0x00000000


	//----- nvinfo : EIATTR_CBANK_PARAM_SIZE
	.align		4
.L_26:
        /*0084*/ 	.byte	0x03, 0x19
        /*0086*/ 	.short	0x0020


	//----- nvinfo : EIATTR_PARAM_CBANK
	.align		4
        /*0088*/ 	.byte	0x04, 0x0a
        /*008a*/ 	.short	(.L_28 - .L_27)
	.align		4
.L_27:
        /*008c*/ 	.word	index@(.nv.constant0.triton_poi_fused_add_mul_pow_sqrt_tanh_23)
        /*0090*/ 	.short	0x0210
        /*0092*/ 	.short	0x0020


	//----- nvinfo : EIATTR_SW_WAR
	.align		4
.L_28:
        /*0094*/ 	.byte	0x04, 0x36
        /*0096*/ 	.short	(.L_30 - .L_29)
.L_29:
        /*0098*/ 	.word	0x00000008
.L_30:


//--------------------- .nv.callgraph             --------------------------
	.section	.nv.callgraph,"",@"SHT_CUDA_CALLGRAPH"
	.align	4
	.sectionentsize	8
	.align		4
        /*0000*/ 	.word	0x00000000
	.align		4
        /*0004*/ 	.word	0xffffffff
	.align		4
        /*0008*/ 	.word	0x00000000
	.align		4
        /*000c*/ 	.word	0xfffffffe
	.align		4
        /*0010*/ 	.word	0x00000000
	.align		4
        /*0014*/ 	.word	0xfffffffd
	.align		4
        /*0018*/ 	.word	0x00000000
	.align		4
        /*001c*/ 	.word	0xfffffffc


//--------------------- .nv.constant4             --------------------------
	.section	.nv.constant4,"a",@progbits
	.align	8
	.align		8
.nv.constant4:
        /*0000*/ 	.dword	_$_str


//--------------------- .text.triton_poi_fused_add_mul_pow_sqrt_tanh_23 --------------------------
	.section	.text.triton_poi_fused_add_mul_pow_sqrt_tanh_23,"ax",@progbits
	.sectionflags	@"SHF_BARRIERS=1"
	.align	128
        .global         triton_poi_fused_add_mul_pow_sqrt_tanh_23
        .type           triton_poi_fused_add_mul_pow_sqrt_tanh_23,@function
        .size           triton_poi_fused_add_mul_pow_sqrt_tanh_23,(.L_x_49 - triton_poi_fused_add_mul_pow_sqrt_tanh_23)
        .other          triton_poi_fused_add_mul_pow_sqrt_tanh_23,@"STO_CUDA_ENTRY STV_DEFAULT"
triton_poi_fused_add_mul_pow_sqrt_tanh_23:
.text.triton_poi_fused_add_mul_pow_sqrt_tanh_23:
[----:B------:R-:W0:Y:S02]  /*0000*/  LDC R1, c[0x0][0x28] ;  /* 0x00000a00ff017b82 */ /* 0x000e240000000800 */
[----:B------:R-:W1:Y:S01]  /*0010*/  S2R R24, SR_TID.X ;  /* 0x0000000000187919 */ /* 0x000e620000002100 */
[----:B------:R-:W2:Y:S01]  /*0020*/  LDC.64 R2, c[0x0][0x210] ;  /* 0x00008400ff027b82 */ /* 0x000ea20000000a00 */
[----:B------:R-:W-:Y:S02]  /*0030*/  CS2R R12, SRZ ;  /* 0x00000000000c7805 */ /* 0x000fe4000001ff00 */
[----:B------:R-:W-:Y:S01]  /*0040*/  CS2R R14, SRZ ;  /* 0x00000000000e7805 */ /* 0x000fe2000001ff00 */
[----:B------:R-:W3:Y:S01]  /*0050*/  S2R R27, SR_CTAID.Y ;  /* 0x00000000001b7919 */ /* 0x000ee20000002600 */
[----:B------:R-:W-:Y:S01]  /*0060*/  ULDC.64 UR6, c[0x0][0x208] ;  /* 0x0000820000067ab9 */ /* 0x000fe20000000a00 */
[----:B------:R-:W4:Y:S01]  /*0070*/  S2R R28, SR_CTAID.X ;  /* 0x00000000001c7919 */ /* 0x000f220000002500 */
[----:B-1----:R-:W-:Y:S02]  /*0080*/  SHF.L.U32 R40, R24, 0x2, RZ ;  /* 0x0000000218287819 */ /* 0x002fe400000006ff */
[----:B------:R-:W-:-:S02]  /*0090*/  SHF.R.U32.HI R0, RZ, 0x6, R24 ;  /* 0x00000006ff007819 */ /* 0x000fc40000011618 */
[----:B------:R-:W-:Y:S02]  /*00a0*/  LOP3.LUT R5, R40, 0xfc, RZ, 0xc0, !PT ;  /* 0x000000fc28057812 */ /* 0x000fe400078ec0ff */
[----:B---3--:R-:W-:Y:S02]  /*00b0*/  SHF.L.U32 R27, R27, 0x4, RZ ;  /* 0x000000041b1b7819 */ /* 0x008fe400000006ff */
[----:B------:R-:W-:Y:S02]  /*00c0*/  SGXT.U32 R0, R0, 0x2 ;  /* 0x000000020000781a */ /* 0x000fe40000000000 */
[----:B----4-:R-:W-:Y:S02]  /*00d0*/  PRMT R5, R5, 0x6540, R28 ;  /* 0x0000654005057816 */ /* 0x010fe4000000001c */
[----:B------:R-:W-:Y:S02]  /*00e0*/  LOP3.LUT R38, R27, R0, RZ, 0xfc, !PT ;  /* 0x000000001b267212 */ /* 0x000fe400078efcff */
[----:B------:R-:W-:-:S02]  /*00f0*/  ISETP.GE.AND P0, PT, R5, 0x1800, PT ;  /* 0x000018000500780c */ /* 0x000fc40003f06270 */
[----:B------:R-:W-:Y:S02]  /*0100*/  LOP3.LUT R6, R27, 0x4, R0, 0xfe, !PT ;  /* 0x000000041b067812 */ /* 0x000fe400078efe00 */
[C---:B------:R-:W-:Y:S01]  /*0110*/  ISETP.LT.AND P4, PT, R38.reuse, 0x10, !P0 ;  /* 0x000000102600780c */ /* 0x040fe20004781270 */
[----:B------:R-:W-:-:S04]  /*0120*/  IMAD R38, R38, 0x1800, R5 ;  /* 0x0000180026267824 */ /* 0x000fc800078e0205 */
[----:B--2---:R-:W-:-:S08]  /*0130*/  IMAD.WIDE R4, R38, 0x4, R2 ;  /* 0x0000000426047825 */ /* 0x004fd000078e0202 */
[----:B------:R1:W2:Y:S01]  /*0140*/  @P4 LDG.E.EL.128 R12, desc[UR6][R4.64] ;  /* 0x00000006040c4981 */ /* 0x0002a2000c2e1d00 */
[----:B------:R-:W-:Y:S02]  /*0150*/  ISETP.LT.AND P3, PT, R6, 0x10, !P0 ;  /* 0x000000100600780c */ /* 0x000fe40004761270 */
[----:B------:R-:W-:Y:S02]  /*0160*/  CS2R R20, SRZ ;  /* 0x0000000000147805 */ /* 0x000fe4000001ff00 */
[----:B------:R-:W-:Y:S02]  /*0170*/  LOP3.LUT R8, R27, 0x8, R0, 0xfe, !PT ;  /* 0x000000081b087812 */ /* 0x000fe400078efe00 */
[----:B------:R-:W-:Y:S02]  /*0180*/  CS2R R22, SRZ ;  /* 0x0000000000167805 */ /* 0x000fe4000001ff00 */
[----:B------:R-:W-:Y:S02]  /*0190*/  IADD3 R37, R38, 0x6000, RZ ;  /* 0x0000600026257810 */ /* 0x000fe40007ffe0ff */
[----:B------:R-:W-:-:S02]  /*01a0*/  ISETP.LT.AND P2, PT, R8, 0x10, !P0 ;  /* 0x000000100800780c */ /* 0x000fc40004741270 */
[----:B------:R-:W-:Y:S01]  /*01b0*/  IADD3 R36, R38, 0xc000, RZ ;  /* 0x0000c00026247810 */ /* 0x000fe20007ffe0ff */
[--C-:B------:R-:W-:Y:S01]  /*01c0*/  IMAD.WIDE R6, R37, 0x4, R2.reuse ;  /* 0x0000000425067825 */ /* 0x100fe200078e0202 */
[----:B------:R-:W-:Y:S02]  /*01d0*/  CS2R R16, SRZ ;  /* 0x0000000000107805 */ /* 0x000fe4000001ff00 */
[----:B------:R-:W-:Y:S02]  /*01e0*/  CS2R R18, SRZ ;  /* 0x0000000000127805 */ /* 0x000fe4000001ff00 */
[----:B------:R-:W-:Y:S01]  /*01f0*/  LOP3.LUT R0, R27, 0xc, R0, 0xfe, !PT ;  /* 0x0000000c1b007812 */ /* 0x000fe200078efe00 */
[----:B-1----:R-:W-:Y:S01]  /*0200*/  IMAD.WIDE R4, R36, 0x4, R2 ;  /* 0x0000000424047825 */ /* 0x002fe200078e0202 */
[----:B------:R2:W3:Y:S02]  /*0210*/  @P3 LDG.E.EL.128 R20, desc[UR6][R6.64] ;  /* 0x0000000606143981 */ /* 0x0004e4000c2e1d00 */
[----:B------:R-:W-:-:S02]  /*0220*/  ISETP.LT.AND P0, PT, R0, 0x10, !P0 ;  /* 0x000000100000780c */ /* 0x000fc40004701270 */
[----:B------:R-:W5:Y:S01]  /*0230*/  @P2 LDG.E.EL.128 R16, desc[UR6][R4.64] ;  /* 0x0000000604102981 */ /* 0x000f62000c2e1d00 */
[----:B------:R-:W-:Y:S02]  /*0240*/  IADD3 R35, R38, 0x12000, RZ ;  /* 0x0001200026237810 */ /* 0x000fe40007ffe0ff */
[----:B------:R-:W-:Y:S02]  /*0250*/  CS2R R8, SRZ ;  /* 0x0000000000087805 */ /* 0x000fe4000001ff00 */
[----:B------:R-:W-:Y:S01]  /*0260*/  CS2R R10, SRZ ;  /* 0x00000000000a7805 */ /* 0x000fe2000001ff00 */
[----:B------:R-:W-:Y:S01]  /*0270*/  IMAD.WIDE R2, R35, 0x4, R2 ;  /* 0x0000000423027825 */ /* 0x000fe200078e0202 */
[----:B------:R-:W-:Y:S04]  /*0280*/  BSSY B0, `(.L_x_0) ;  /* 0x0000024000007945 */ /* 0x000fe80003800000 */
[----:B------:R1:W5:Y:S01]  /*0290*/  @P0 LDG.E.EL.128 R8, desc[UR6][R2.64] ;  /* 0x0000000602080981 */ /* 0x000362000c2e1d00 */
[----:B--2---:R-:W-:-:S04]  /*02a0*/  FMUL R7, R12, R12 ;  /* 0x0000000c0c077220 */ /* 0x004fc80000400000 */
[----:B------:R-:W-:-:S04]  /*02b0*/  FMUL R7, R7, R12 ;  /* 0x0000000c07077220 */ /* 0x000fc80000400000 */
[----:B------:R-:W-:-:S04]  /*02c0*/  FFMA R7, R7, 0.044714998453855514526, R12 ;  /* 0x3d37271307077823 */ /* 0x000fc8000000000c */
[----:B------:R-:W-:-:S04]  /*02d0*/  FMUL R25, R7, 0.79788458347320556641 ;  /* 0x3f4c422a07197820 */ /* 0x000fc80000400000 */
[----:B------:R-:W-:Y:S01]  /*02e0*/  FADD.FTZ R26, |R25|, -RZ ;  /* 0x800000ff191a7221 */ /* 0x000fe20000010200 */
[----:B------:R-:W-:-:S04]  /*02f0*/  FMUL R0, R13, R13 ;  /* 0x0000000d0d007220 */ /* 0x000fc80000400000 */
[----:B------:R-:W-:Y:S01]  /*0300*/  FSETP.GE.AND P1, PT, R26, 0.60000002384185791016, PT ;  /* 0x3f19999a1a00780b */ /* 0x000fe20003f26000 */
[-C--:B------:R-:W-:Y:S01]  /*0310*/  FMUL R7, R14, R14.reuse ;  /* 0x0000000e0e077220 */ /* 0x080fe20000400000 */
[----:B------:R-:W-:Y:S01]  /*0320*/  FMUL R6, R0, R13 ;  /* 0x0000000d00067220 */ /* 0x000fe20000400000 */
[-C--:B------:R-:W-:Y:S02]  /*0330*/  FMUL R0, R15, R15.reuse ;  /* 0x0000000f0f007220 */ /* 0x080fe40000400000 */
[----:B------:R-:W-:Y:S01]  /*0340*/  FMUL R7, R7, R14 ;  /* 0x0000000e07077220 */ /* 0x000fe20000400000 */
[----:B------:R-:W-:Y:S01]  /*0350*/  FFMA R6, R6, 0.044714998453855514526, R13 ;  /* 0x3d37271306067823 */ /* 0x000fe2000000000d */
[----:B-1----:R-:W-:Y:S01]  /*0360*/  FMUL R2, R0, R15 ;  /* 0x0000000f00027220 */ /* 0x002fe20000400000 */
[----:B---3--:R-:W-:Y:S01]  /*0370*/  FMUL R3, R20, R20 ;  /* 0x0000001414037220 */ /* 0x008fe20000400000 */
[----:B------:R-:W-:Y:S01]  /*0380*/  FFMA R42, R7, 0.044714998453855514526, R14 ;  /* 0x3d372713072a7823 */ /* 0x000fe2000000000e */
[----:B------:R-:W-:-:S03]  /*0390*/  FMUL R41, R6, 0.79788458347320556641 ;  /* 0x3f4c422a06297820 */ /* 0x000fc60000400000 */
[----:B------:R-:W-:Y:S05]  /*03a0*/  @!P1 BRA `(.L_x_1) ;  /* 0x0000000000289947 */ /* 0x000fea0003800000 */
[C---:B------:R-:W-:Y:S01]  /*03b0*/  FMUL R0, R26.reuse, 2.8853900432586669922 ;  /* 0x4038aa3b1a007820 */ /* 0x040fe20000400000 */
[----:B------:R-:W-:Y:S01]  /*03c0*/  HFMA2.MMA R5, -RZ, RZ, 1.875, 0 ;  /* 0x3f800000ff057435 */ /* 0x000fe200000001ff */
[----:B------:R-:W-:-:S04]  /*03d0*/  FSETP.GE.AND P1, PT, R26, 9.010913848876953125, PT ;  /* 0x41102cb41a00780b */ /* 0x000fc80003f26000 */
[----:B------:R-:W1:Y:S02]  /*03e0*/  MUFU.EX2 R0, R0 ;  /* 0x0000000000007308 */ /* 0x000e640000000800 */
[----:B-1----:R-:W-:-:S06]  /*03f0*/  FADD R4, R0, 1 ;  /* 0x3f80000000047421 */ /* 0x002fcc0000000000 */
[----:B------:R-:W1:Y:S02]  /*0400*/  MUFU.RCP R4, R4 ;  /* 0x0000000400047308 */ /* 0x000e640000001000 */
[----:B-1----:R-:W-:-:S05]  /*0410*/  FFMA.FTZ R5, R4, -2, R5 ;  /* 0xc000000004057823 */ /* 0x002fca0000010005 */
[----:B------:R-:W-:-:S04]  /*0420*/  FSEL R6, R5, 1, !P1 ;  /* 0x3f80000005067808 */ /* 0x000fc80004800000 */
[----:B------:R-:W-:Y:S01]  /*0430*/  LOP3.LUT R25, R6, 0x80000000, R25, 0xf8, !PT ;  /* 0x8000000006197812 */ /* 0x000fe200078ef819 */
[----:B------:R-:W-:Y:S06]  /*0440*/  BRA `(.L_x_2) ;  /* 0x00000000001c7947 */ /* 0x000fec0003800000 */
.L_x_1:
[----:B------:R-:W-:Y:S01]  /*0450*/  MOV R0, 0x3c80f082 ;  /* 0x3c80f08200007802 */ /* 0x000fe20000000f00 */
[----:B------:R-:W-:-:S04]  /*0460*/  FMUL R5, R25, R25 ;  /* 0x0000001919057220 */ /* 0x000fc80000400000 */
[----:B------:R-:W-:-:S04]  /*0470*/  FFMA.FTZ R0, R5, R0, -0.052303962409496307373 ;  /* 0xbd563cae05007423 */ /* 0x000fc80000010000 */
[----:B------:R-:W-:-:S04]  /*0480*/  FFMA.FTZ R0, R5, R0, 0.1331529766321182251 ;  /* 0x3e08594105007423 */ /* 0x000fc80000010000 */
[----:B------:R-:W-:-:S04]  /*0490*/  FFMA.FTZ R0, R5, R0, -0.33332768082618713379 ;  /* 0xbeaaa9ed05007423 */ /* 0x000fc80000010000 */
[----:B------:R-:W-:-:S04]  /*04a0*/  FFMA.FTZ R0, R5, R0, RZ ;  /* 0x0000000005007223 */ /* 0x000fc800000100ff */
[----:B------:R-:W-:-:S07]  /*04b0*/  FFMA.FTZ R25, R25, R0, R25 ;  /* 0x0000000019197223 */ /* 0x000fce0000010019 */
.L_x_2:
[----:B------:R-:W-:Y:S05]  /*04c0*/  BSYNC B0 ;  /* 0x0000000000007941 */ /* 0x000fea0003800000 */
.L_x_0:
[----:B------:R-:W-:Y:S01]  /*04d0*/  FADD.FTZ R6, |R41|, -RZ ;  /* 0x800000ff29067221 */ /* 0x000fe20000010200 */
[----:B------:R-:W-:Y:S01]  /*04e0*/  BSSY B0, `(.L_x_3) ;  /* 0x0000018000007945 */ /* 0x000fe20003800000 */
[----:B------:R-:W-:Y:S01]  /*04f0*/  FFMA R30, R2, 0.044714998453855514526, R15 ;  /* 0x3d372713021e7823 */ /* 0x000fe2000000000f */
[----:B------:R-:W-:Y:S01]  /*0500*/  FMUL R3, R3, R20 ;  /* 0x0000001403037220 */ /* 0x000fe20000400000 */
[----:B------:R-:W-:Y:S01]  /*0510*/  FMUL R42, R42, 0.79788458347320556641 ;  /* 0x3f4c422a2a2a7820 */ /* 0x000fe20000400000 */
[----:B------:R-:W-:Y:S01]  /*0520*/  FSETP.GE.AND P1, PT, R6, 0.60000002384185791016, PT ;  /* 0x3f19999a0600780b */ /* 0x000fe20003f26000 */
[----:B------:R-:W-:-:S12]  /*0530*/  FMUL R2, R21, R21 ;  /* 0x0000001515027220 */ /* 0x000fd80000400000 */
        /* <DEDUP_REMOVED lines=11> */
.L_x_4:
[----:B------:R-:W-:Y:S01]  /*05f0*/  MOV R0, 0x3c80f082 ;  /* 0x3c80f08200007802 */ /* 0x000fe20000000f00 */
[----:B------:R-:W-:-:S04]  /*0600*/  FMUL R5, R41, R41 ;  /* 0x0000002929057220 */ /* 0x000fc80000400000 */
[----:B------:R-:W-:-:S04]  /*0610*/  FFMA.FTZ R0, R5, R0, -0.052303962409496307373 ;  /* 0xbd563cae05007423 */ /* 0x000fc80000010000 */
[----:B------:R-:W-:-:S04]  /*0620*/  FFMA.FTZ R0, R5, R0, 0.1331529766321182251 ;  /* 0x3e08594105007423 */ /* 0x000fc80000010000 */
[----:B------:R-:W-:-:S04]  /*0630*/  FFMA.FTZ R0, R5, R0, -0.33332768082618713379 ;  /* 0xbeaaa9ed05007423 */ /* 0x000fc80000010000 */
[----:B------:R-:W-:-:S04]  /*0640*/  FFMA.FTZ R0, R5, R0, RZ ;  /* 0x0000000005007223 */ /* 0x000fc800000100ff */
[----:B------:R-:W-:-:S07]  /*0650*/  FFMA.FTZ R41, R41, R0, R41 ;  /* 0x0000000029297223 */ /* 0x000fce0000010029 */
.L_x_5:
[----:B------:R-:W-:Y:S05]  /*0660*/  BSYNC B0 ;  /* 0x0000000000007941 */ /* 0x000fea0003800000 */
.L_x_3:
[----:B------:R-:W-:Y:S01]  /*0670*/  FADD.FTZ R26, |R42|, -RZ ;  /* 0x800000ff2a1a7221 */ /* 0x000fe20000010200 */
[----:B------:R-:W-:Y:S01]  /*0680*/  BSSY B0, `(.L_x_6) ;  /* 0x0000018000007945 */ /* 0x000fe20003800000 */
[----:B------:R-:W-:Y:S01]  /*0690*/  FMUL R2, R2, R21 ;  /* 0x0000001502027220 */ /* 0x000fe20000400000 */
[----:B------:R-:W-:Y:S01]  /*06a0*/  FFMA R3, R3, 0.044714998453855514526, R20 ;  /* 0x3d37271303037823 */ /* 0x000fe20000000014 */
        /* <DEDUP_REMOVED lines=14> */
.L_x_7:
[----:B------:R-:W-:Y:S01]  /*0790*/  MOV R0, 0x3c80f082 ;  /* 0x3c80f08200007802 */ /* 0x000fe20000000f00 */
[----:B------:R-:W-:-:S04]  /*07a0*/  FMUL R7, R42, R42 ;  /* 0x0000002a2a077220 */ /* 0x000fc80000400000 */
[----:B------:R-:W-:-:S04]  /*07b0*/  FFMA.FTZ R0, R7, R0, -0.052303962409496307373 ;  /* 0xbd563cae07007423 */ /* 0x000fc80000010000 */
[----:B------:R-:W-:-:S04]  /*07c0*/  FFMA.FTZ R0, R7, R0, 0.1331529766321182251 ;  /* 0x3e08594107007423 */ /* 0x000fc80000010000 */
[----:B------:R-:W-:-:S04]  /*07d0*/  FFMA.FTZ R0, R7, R0, -0.33332768082618713379 ;  /* 0xbeaaa9ed07007423 */ /* 0x000fc80000010000 */
[----:B------:R-:W-:-:S04]  /*07e0*/  FFMA.FTZ R7, R7, R0, RZ ;  /* 0x0000000007077223 */ /* 0x000fc800000100ff */
[----:B------:R-:W-:-:S07]  /*07f0*/  FFMA.FTZ R42, R42, R7, R42 ;  /* 0x000000072a2a7223 */ /* 0x000fce000001002a */
.L_x_8:
[----:B------:R-:W-:Y:S05]  /*0800*/  BSYNC B0 ;  /* 0x0000000000007941 */ /* 0x000fea0003800000 */
.L_x_6:
        /* <DEDUP_REMOVED lines=18> */
.L_x_10:
[----:B------:R-:W-:Y:S01]  /*0930*/  MOV R0, 0x3c80f082 ;  /* 0x3c80f08200007802 */ /* 0x000fe20000000f00 */
[----:B------:R-:W-:-:S04]  /*0940*/  FMUL R7, R30, R30 ;  /* 0x0000001e1e077220 */ /* 0x000fc80000400000 */
[----:B------:R-:W-:-:S04]  /*0950*/  FFMA.FTZ R0, R7, R0, -0.052303962409496307373 ;  /* 0xbd563cae07007423 */ /* 0x000fc80000010000 */
[----:B------:R-:W-:-:S04]  /*0960*/  FFMA.FTZ R0, R7, R0, 0.1331529766321182251 ;  /* 0x3e08594107007423 */ /* 0x000fc80000010000 */
[----:B------:R-:W-:-:S04]  /*0970*/  FFMA.FTZ R0, R7, R0, -0.33332768082618713379 ;  /* 0xbeaaa9ed07007423 */ /* 0x000fc80000010000 */
[----:B------:R-:W-:-:S04]  /*0980*/  FFMA.FTZ R7, R7, R0, RZ ;  /* 0x0000000007077223 */ /* 0x000fc800000100ff */
[----:B------:R-:W-:-:S07]  /*0990*/  FFMA.FTZ R30, R30, R7, R30 ;  /* 0x000000071e1e7223 */ /* 0x000fce000001001e */
.L_x_11:
[----:B------:R-:W-:Y:S05]  /*09a0*/  BSYNC B0 ;  /* 0x0000000000007941 */ /* 0x000fea0003800000 */
.L_x_9:
[----:B------:R-:W-:Y:S01]  /*09b0*/  FADD.FTZ R31, |R3|, -RZ ;  /* 0x800000ff031f7221 */ /* 0x000fe20000010200 */
[----:B------:R-:W-:Y:S01]  /*09c0*/  BSSY B0, `(.L_x_12) ;  /* 0x0000018000007945 */ /* 0x000fe20003800000 */
[----:B------:R-:W-:Y:S01]  /*09d0*/  FMUL R4, R4, R23 ;  /* 0x0000001704047220 */ /* 0x000fe20000400000 */
[----:B------:R-:W-:Y:S01]  /*09e0*/  FFMA R5, R5, 0.044714998453855514526, R22 ;  /* 0x3d37271305057823 */ /* 0x000fe20000000016 */
[----:B------:R-:W-:Y:S01]  /*09f0*/  FMUL R2, R2, 0.79788458347320556641 ;  /* 0x3f4c422a02027820 */ /* 0x000fe20000400000 */
[----:B------:R-:W-:Y:S01]  /*0a00*/  FSETP.GE.AND P1, PT, R31, 0.60000002384185791016, PT ;  /* 0x3f19999a1f00780b */ /* 0x000fe20003f26000 */
[----:B-----5:R-:W-:-:S12]  /*0a10*/  FMUL R7, R16, R16 ;  /* 0x0000001010077220 */ /* 0x020fd80000400000 */
        /* <DEDUP_REMOVED lines=11> */
.L_x_13:
[----:B------:R-:W-:Y:S01]  /*0ad0*/  MOV R0, 0x3c80f082 ;  /* 0x3c80f08200007802 */ /* 0x000fe20000000f00 */
[----:B------:R-:W-:-:S04]  /*0ae0*/  FMUL R29, R3, R3 ;  /* 0x00000003031d7220 */ /* 0x000fc80000400000 */
[----:B------:R-:W-:-:S04]  /*0af0*/  FFMA.FTZ R0, R29, R0, -0.052303962409496307373 ;  /* 0xbd563cae1d007423 */ /* 0x000fc80000010000 */
[----:B------:R-:W-:-:S04]  /*0b00*/  FFMA.FTZ R0, R29, R0, 0.1331529766321182251 ;  /* 0x3e0859411d007423 */ /* 0x000fc80000010000 */
[----:B------:R-:W-:-:S04]  /*0b10*/  FFMA.FTZ R0, R29, R0, -0.33332768082618713379 ;  /* 0xbeaaa9ed1d007423 */ /* 0x000fc80000010000 */
[----:B------:R-:W-:-:S04]  /*0b20*/  FFMA.FTZ R0, R29, R0, RZ ;  /* 0x000000001d007223 */ /* 0x000fc800000100ff */
[----:B------:R-:W-:-:S07]  /*0b30*/  FFMA.FTZ R31, R3, R0, R3 ;  /* 0x00000000031f7223 */ /* 0x000fce0000010003 */
.L_x_14:
[----:B------:R-:W-:Y:S05]  /*0b40*/  BSYNC B0 ;  /* 0x0000000000007941 */ /* 0x000fea0003800000 */
.L_x_12:
        /* <DEDUP_REMOVED lines=18> */
.L_x_16:
[----:B------:R-:W-:Y:S01]  /*0c70*/  MOV R0, 0x3c80f082 ;  /* 0x3c80f08200007802 */ /* 0x000fe20000000f00 */
[----:B------:R-:W-:-:S04]  /*0c80*/  FMUL R7, R2, R2 ;  /* 0x0000000202077220 */ /* 0x000fc80000400000 */
[----:B------:R-:W-:-:S04]  /*0c90*/  FFMA.FTZ R0, R7, R0, -0.052303962409496307373 ;  /* 0xbd563cae07007423 */ /* 0x000fc80000010000 */
[----:B------:R-:W-:-:S04]  /*0ca0*/  FFMA.FTZ R0, R7, R0, 0.1331529766321182251 ;  /* 0x3e08594107007423 */ /* 0x000fc80000010000 */
[----:B------:R-:W-:-:S04]  /*0cb0*/  FFMA.FTZ R0, R7, R0, -0.33332768082618713379 ;  /* 0xbeaaa9ed07007423 */ /* 0x000fc80000010000 */
[----:B------:R-:W-:-:S04]  /*0cc0*/  FFMA.FTZ R7, R7, R0, RZ ;  /* 0x0000000007077223 */ /* 0x000fc800000100ff */
[----:B------:R-:W-:-:S07]  /*0cd0*/  FFMA.FTZ R29, R2, R7, R2 ;  /* 0x00000007021d7223 */ /* 0x000fce0000010002 */
.L_x_17:
[----:B------:R-:W-:Y:S05]  /*0ce0*/  BSYNC B0 ;  /* 0x0000000000007941 */ /* 0x000fea0003800000 */
.L_x_15:
        /* <DEDUP_REMOVED lines=18> */
.L_x_19:
[----:B------:R-:W-:Y:S01]  /*0e10*/  MOV R0, 0x3c80f082 ;  /* 0x3c80f08200007802 */ /* 0x000fe20000000f00 */
[----:B------:R-:W-:-:S04]  /*0e20*/  FMUL R33, R5, R5 ;  /* 0x0000000505217220 */ /* 0x000fc80000400000 */
[----:B------:R-:W-:-:S04]  /*0e30*/  FFMA.FTZ R0, R33, R0, -0.052303962409496307373 ;  /* 0xbd563cae21007423 */ /* 0x000fc80000010000 */
[----:B------:R-:W-:-:S04]  /*0e40*/  FFMA.FTZ R0, R33, R0, 0.1331529766321182251 ;  /* 0x3e08594121007423 */ /* 0x000fc80000010000 */
[----:B------:R-:W-:-:S04]  /*0e50*/  FFMA.FTZ R0, R33, R0, -0.33332768082618713379 ;  /* 0xbeaaa9ed21007423 */ /* 0x000fc80000010000 */
[----:B------:R-:W-:-:S04]  /*0e60*/  FFMA.FTZ R0, R33, R0, RZ ;  /* 0x0000000021007223 */ /* 0x000fc800000100ff */
[----:B------:R-:W-:-:S07]  /*0e70*/  FFMA.FTZ R34, R5, R0, R5 ;  /* 0x0000000005227223 */ /* 0x000fce0000010005 */
.L_x_20:
[----:B------:R-:W-:Y:S05]  /*0e80*/  BSYNC B0 ;  /* 0x0000000000007941 */ /* 0x000fea0003800000 */
.L_x_18:
        /* <DEDUP_REMOVED lines=18> */
.L_x_22:
[----:B------:R-:W-:Y:S01]  /*0fb0*/  MOV R0, 0x3c80f082 ;  /* 0x3c80f08200007802 */ /* 0x000fe20000000f00 */
[----:B------:R-:W-:-:S04]  /*0fc0*/  FMUL R5, R4, R4 ;  /* 0x0000000404057220 */ /* 0x000fc80000400000 */
[----:B------:R-:W-:-:S04]  /*0fd0*/  FFMA.FTZ R0, R5, R0, -0.052303962409496307373 ;  /* 0xbd563cae05007423 */ /* 0x000fc80000010000 */
[----:B------:R-:W-:-:S04]  /*0fe0*/  FFMA.FTZ R0, R5, R0, 0.1331529766321182251 ;  /* 0x3e08594105007423 */ /* 0x000fc80000010000 */
[----:B------:R-:W-:-:S04]  /*0ff0*/  FFMA.FTZ R0, R5, R0, -0.33332768082618713379 ;  /* 0xbeaaa9ed05007423 */ /* 0x000fc80000010000 */
[----:B------:R-:W-:-:S04]  /*1000*/  FFMA.FTZ R5, R5, R0, RZ ;  /* 0x0000000005057223 */ /* 0x000fc800000100ff */
[----:B------:R-:W-:-:S07]  /*1010*/  FFMA.FTZ R33, R4, R5, R4 ;  /* 0x0000000504217223 */ /* 0x000fce0000010004 */
.L_x_23:
[----:B------:R-:W-:Y:S05]  /*1020*/  BSYNC B0 ;  /* 0x0000000000007941 */ /* 0x000fea0003800000 */
.L_x_21:
        /* <DEDUP_REMOVED lines=18> */
.L_x_25:
[----:B------:R-:W-:Y:S01]  /*1150*/  MOV R0, 0x3c80f082 ;  /* 0x3c80f08200007802 */ /* 0x000fe20000000f00 */
[----:B------:R-:W-:-:S04]  /*1160*/  FMUL R39, R3, R3 ;  /* 0x0000000303277220 */ /* 0x000fc80000400000 */
[----:B------:R-:W-:-:S04]  /*1170*/  FFMA.FTZ R0, R39, R0, -0.052303962409496307373 ;  /* 0xbd563cae27007423 */ /* 0x000fc80000010000 */
[----:B------:R-:W-:-:S04]  /*1180*/  FFMA.FTZ R0, R39, R0, 0.1331529766321182251 ;  /* 0x3e08594127007423 */ /* 0x000fc80000010000 */
[----:B------:R-:W-:-:S04]  /*1190*/  FFMA.FTZ R0, R39, R0, -0.33332768082618713379 ;  /* 0xbeaaa9ed27007423 */ /* 0x000fc80000010000 */
[----:B------:R-:W-:-:S04]  /*11a0*/  FFMA.FTZ R0, R39, R0, RZ ;  /* 0x0000000027007223 */ /* 0x000fc800000100ff */
[----:B------:R-:W-:-:S07]  /*11b0*/  FFMA.FTZ R32, R3, R0, R3 ;  /* 0x0000000003207223 */ /* 0x000fce0000010003 */
.L_x_26:
[----:B------:R-:W-:Y:S05]  /*11c0*/  BSYNC B0 ;  /* 0x0000000000007941 */ /* 0x000fea0003800000 */
.L_x_24:
        /* <DEDUP_REMOVED lines=18> */
.L_x_28:
[----:B------:R-:W-:Y:S01]  /*12f0*/  MOV R0, 0x3c80f082 ;  /* 0x3c80f08200007802 */ /* 0x000fe20000000f00 */
[----:B------:R-:W-:-:S04]  /*1300*/  FMUL R7, R6, R6 ;  /* 0x0000000606077220 */ /* 0x000fc80000400000 */
[----:B------:R-:W-:-:S04]  /*1310*/  FFMA.FTZ R0, R7, R0, -0.052303962409496307373 ;  /* 0xbd563cae07007423 */ /* 0x000fc80000010000 */
[----:B------:R-:W-:-:S04]  /*1320*/  FFMA.FTZ R0, R7, R0, 0.1331529766321182251 ;  /* 0x3e08594107007423 */ /* 0x000fc80000010000 */
[----:B------:R-:W-:-:S04]  /*1330*/  FFMA.FTZ R0, R7, R0, -0.33332768082618713379 ;  /* 0xbeaaa9ed07007423 */ /* 0x000fc80000010000 */
[----:B------:R-:W-:-:S04]  /*1340*/  FFMA.FTZ R7, R7, R0, RZ ;  /* 0x0000000007077223 */ /* 0x000fc800000100ff */
[----:B------:R-:W-:-:S07]  /*1350*/  FFMA.FTZ R7, R6, R7, R6 ;  /* 0x0000000706077223 */ /* 0x000fce0000010006 */
.L_x_29:
[----:B------:R-:W-:Y:S05]  /*1360*/  BSYNC B0 ;  /* 0x0000000000007941 */ /* 0x000fea0003800000 */
.L_x_27:
        /* <DEDUP_REMOVED lines=18> */
.L_x_31:
[----:B------:R-:W-:Y:S01]  /*1490*/  MOV R0, 0x3c80f082 ;  /* 0x3c80f08200007802 */ /* 0x000fe20000000f00 */
[----:B------:R-:W-:-:S04]  /*14a0*/  FMUL R43, R3, R3 ;  /* 0x00000003032b7220 */ /* 0x000fc80000400000 */
[----:B------:R-:W-:-:S04]  /*14b0*/  FFMA.FTZ R0, R43, R0, -0.052303962409496307373 ;  /* 0xbd563cae2b007423 */ /* 0x000fc80000010000 */
[----:B------:R-:W-:-:S04]  /*14c0*/  FFMA.FTZ R0, R43, R0, 0.1331529766321182251 ;  /* 0x3e0859412b007423 */ /* 0x000fc80000010000 */
[----:B------:R-:W-:-:S04]  /*14d0*/  FFMA.FTZ R0, R43, R0, -0.33332768082618713379 ;  /* 0xbeaaa9ed2b007423 */ /* 0x000fc80000010000 */
[----:B------:R-:W-:-:S04]  /*14e0*/  FFMA.FTZ R0, R43, R0, RZ ;  /* 0x000000002b007223 */ /* 0x000fc800000100ff */
[----:B------:R-:W-:-:S07]  /*14f0*/  FFMA.FTZ R6, R3, R0, R3 ;  /* 0x0000000003067223 */ /* 0x000fce0000010003 */
.L_x_32:
[----:B------:R-:W-:Y:S05]  /*1500*/  BSYNC B0 ;  /* 0x0000000000007941 */ /* 0x000fea0003800000 */
.L_x_30:
        /* <DEDUP_REMOVED lines=18> */
.L_x_34:
[----:B------:R-:W-:Y:S01]  /*1630*/  MOV R0, 0x3c80f082 ;  /* 0x3c80f08200007802 */ /* 0x000fe20000000f00 */
[----:B------:R-:W-:-:S04]  /*1640*/  FMUL R5, R2, R2 ;  /* 0x0000000202057220 */ /* 0x000fc80000400000 */
[----:B------:R-:W-:-:S04]  /*1650*/  FFMA.FTZ R0, R5, R0, -0.052303962409496307373 ;  /* 0xbd563cae05007423 */ /* 0x000fc80000010000 */
[----:B------:R-:W-:-:S04]  /*1660*/  FFMA.FTZ R0, R5, R0, 0.1331529766321182251 ;  /* 0x3e08594105007423 */ /* 0x000fc80000010000 */
[----:B------:R-:W-:-:S04]  /*1670*/  FFMA.FTZ R0, R5, R0, -0.33332768082618713379 ;  /* 0xbeaaa9ed05007423 */ /* 0x000fc80000010000 */
[----:B------:R-:W-:-:S04]  /*1680*/  FFMA.FTZ R5, R5, R0, RZ ;  /* 0x0000000005057223 */ /* 0x000fc800000100ff */
[----:B------:R-:W-:-:S07]  /*1690*/  FFMA.FTZ R0, R2, R5, R2 ;  /* 0x0000000502007223 */ /* 0x000fce0000010002 */
.L_x_35:
[----:B------:R-:W-:Y:S05]  /*16a0*/  BSYNC B0 ;  /* 0x0000000000007941 */ /* 0x000fea0003800000 */
.L_x_33:
[----:B------:R-:W-:Y:S01]  /*16b0*/  FADD.FTZ R2, |R3|, -RZ ;  /* 0x800000ff03027221 */ /* 0x000fe20000010200 */
[----:B------:R-:W-:Y:S01]  /*16c0*/  BSSY B0, `(.L_x_36) ;  /* 0x0000017000007945 */ /* 0x000fe20003800000 */
[----:B------:R-:W-:Y:S01]  /*16d0*/  FMUL R26, R26, R11 ;  /* 0x0000000b1a1a7220 */ /* 0x000fe20000400000 */
[----:B------:R-:W-:Y:S01]  /*16e0*/  FFMA R39, R39, 0.044714998453855514526, R10 ;  /* 0x3d37271327277823 */ /* 0x000fe2000000000a */
[----:B------:R-:W-:Y:S01]  /*16f0*/  FMUL R4, R4, 0.79788458347320556641 ;  /* 0x3f4c422a04047820 */ /* 0x000fe20000400000 */
[----:B------:R-:W-:-:S13]  /*1700*/  FSETP.GE.AND P1, PT, R2, 0.60000002384185791016, PT ;  /* 0x3f19999a0200780b */ /* 0x000fda0003f26000 */
        /* <DEDUP_REMOVED lines=11> */
.L_x_37:
[----:B------:R-:W-:Y:S01]  /*17c0*/  MOV R2, 0x3c80f082 ;  /* 0x3c80f08200027802 */ /* 0x000fe20000000f00 */
[----:B------:R-:W-:-:S04]  /*17d0*/  FMUL R5, R3, R3 ;  /* 0x0000000303057220 */ /* 0x000fc80000400000 */
[----:B------:R-:W-:-:S04]  /*17e0*/  FFMA.FTZ R2, R5, R2, -0.052303962409496307373 ;  /* 0xbd563cae05027423 */ /* 0x000fc80000010002 */
[----:B------:R-:W-:-:S04]  /*17f0*/  FFMA.FTZ R2, R5, R2, 0.1331529766321182251 ;  /* 0x3e08594105027423 */ /* 0x000fc80000010002 */
[----:B------:R-:W-:-:S04]  /*1800*/  FFMA.FTZ R2, R5, R2, -0.33332768082618713379 ;  /* 0xbeaaa9ed05027423 */ /* 0x000fc80000010002 */
[----:B------:R-:W-:-:S04]  /*1810*/  FFMA.FTZ R2, R5, R2, RZ ;  /* 0x0000000205027223 */ /* 0x000fc800000100ff */
[----:B------:R-:W-:-:S07]  /*1820*/  FFMA.FTZ R2, R3, R2, R3 ;  /* 0x0000000203027223 */ /* 0x000fce0000010003 */
.L_x_38:
[----:B------:R-:W-:Y:S05]  /*1830*/  BSYNC B0 ;  /* 0x0000000000007941 */ /* 0x000fea0003800000 */
.L_x_36:
[----:B------:R-:W-:Y:S01]  /*1840*/  FADD.FTZ R3, |R4|, -RZ ;  /* 0x800000ff04037221 */ /* 0x000fe20000010200 */
[----:B------:R-:W-:Y:S01]  /*1850*/  BSSY B0, `(.L_x_39) ;  /* 0x0000016000007945 */ /* 0x000fe20003800000 */
[----:B------:R-:W-:Y:S01]  /*1860*/  FFMA R26, R26, 0.044714998453855514526, R11 ;  /* 0x3d3727131a1a7823 */ /* 0x000fe2000000000b */
[----:B------:R-:W-:Y:S02]  /*1870*/  FMUL R39, R39, 0.79788458347320556641 ;  /* 0x3f4c422a27277820 */ /* 0x000fe40000400000 */
        /* <DEDUP_REMOVED lines=12> */
.L_x_40:
[----:B------:R-:W-:Y:S01]  /*1940*/  MOV R3, 0x3c80f082 ;  /* 0x3c80f08200037802 */ /* 0x000fe20000000f00 */
[----:B------:R-:W-:-:S04]  /*1950*/  FMUL R44, R4, R4 ;  /* 0x00000004042c7220 */ /* 0x000fc80000400000 */
[----:B------:R-:W-:-:S04]  /*1960*/  FFMA.FTZ R3, R44, R3, -0.052303962409496307373 ;  /* 0xbd563cae2c037423 */ /* 0x000fc80000010003 */
[----:B------:R-:W-:-:S04]  /*1970*/  FFMA.FTZ R3, R44, R3, 0.1331529766321182251 ;  /* 0x3e0859412c037423 */ /* 0x000fc80000010003 */
[----:B------:R-:W-:-:S04]  /*1980*/  FFMA.FTZ R3, R44, R3, -0.33332768082618713379 ;  /* 0xbeaaa9ed2c037423 */ /* 0x000fc80000010003 */
[----:B------:R-:W-:-:S04]  /*1990*/  FFMA.FTZ R3, R44, R3, RZ ;  /* 0x000000032c037223 */ /* 0x000fc800000100ff */
[----:B------:R-:W-:-:S07]  /*19a0*/  FFMA.FTZ R3, R4, R3, R4 ;  /* 0x0000000304037223 */ /* 0x000fce0000010004 */
.L_x_41:
[----:B------:R-:W-:Y:S05]  /*19b0*/  BSYNC B0 ;  /* 0x0000000000007941 */ /* 0x000fea0003800000 */
.L_x_39:
[----:B------:R-:W-:Y:S01]  /*19c0*/  FADD.FTZ R4, |R39|, -RZ ;  /* 0x800000ff27047221 */ /* 0x000fe20000010200 */
[----:B------:R-:W-:Y:S01]  /*19d0*/  BSSY B0, `(.L_x_42) ;  /* 0x0000015000007945 */ /* 0x000fe20003800000 */
[----:B------:R-:W-:-:S03]  /*19e0*/  FMUL R26, R26, 0.79788458347320556641 ;  /* 0x3f4c422a1a1a7820 */ /* 0x000fc60000400000 */
        /* <DEDUP_REMOVED lines=12> */
.L_x_43:
[----:B------:R-:W-:Y:S01]  /*1ab0*/  MOV R4, 0x3c80f082 ;  /* 0x3c80f08200047802 */ /* 0x000fe20000000f00 */
[----:B------:R-:W-:-:S04]  /*1ac0*/  FMUL R5, R39, R39 ;  /* 0x0000002727057220 */ /* 0x000fc80000400000 */
[----:B------:R-:W-:-:S04]  /*1ad0*/  FFMA.FTZ R4, R5, R4, -0.052303962409496307373 ;  /* 0xbd563cae05047423 */ /* 0x000fc80000010004 */
[----:B------:R-:W-:-:S04]  /*1ae0*/  FFMA.FTZ R4, R5, R4, 0.1331529766321182251 ;  /* 0x3e08594105047423 */ /* 0x000fc80000010004 */
[----:B------:R-:W-:-:S04]  /*1af0*/  FFMA.FTZ R4, R5, R4, -0.33332768082618713379 ;  /* 0xbeaaa9ed05047423 */ /* 0x000fc80000010004 */
[----:B------:R-:W-:-:S04]  /*1b00*/  FFMA.FTZ R4, R5, R4, RZ ;  /* 0x0000000405047223 */ /* 0x000fc800000100ff */
[----:B------:R-:W-:-:S07]  /*1b10*/  FFMA.FTZ R4, R39, R4, R39 ;  /* 0x0000000427047223 */ /* 0x000fce0000010027 */
.L_x_44:
[----:B------:R-:W-:Y:S05]  /*1b20*/  BSYNC B0 ;  /* 0x0000000000007941 */ /* 0x000fea0003800000 */
.L_x_42:
[----:B------:R-:W-:Y:S01]  /*1b30*/  FADD.FTZ R5, |R26|, -RZ ;  /* 0x800000ff1a057221 */ /* 0x000fe20000010200 */
[----:B------:R-:W-:Y:S04]  /*1b40*/  BSSY B0, `(.L_x_45) ;  /* 0x0000014000007945 */ /* 0x000fe80003800000 */
        /* <DEDUP_REMOVED lines=12> */
.L_x_46:
[----:B------:R-:W-:Y:S01]  /*1c10*/  MOV R5, 0x3c80f082 ;  /* 0x3c80f08200057802 */ /* 0x000fe20000000f00 */
[----:B------:R-:W-:-:S04]  /*1c20*/  FMUL R44, R26, R26 ;  /* 0x0000001a1a2c7220 */ /* 0x000fc80000400000 */
[----:B------:R-:W-:-:S04]  /*1c30*/  FFMA.FTZ R5, R44, R5, -0.052303962409496307373 ;  /* 0xbd563cae2c057423 */ /* 0x000fc80000010005 */
[----:B------:R-:W-:-:S04]  /*1c40*/  FFMA.FTZ R5, R44, R5, 0.1331529766321182251 ;  /* 0x3e0859412c057423 */ /* 0x000fc80000010005 */
[----:B------:R-:W-:-:S04]  /*1c50*/  FFMA.FTZ R5, R44, R5, -0.33332768082618713379 ;  /* 0xbeaaa9ed2c057423 */ /* 0x000fc80000010005 */
[----:B------:R-:W-:-:S04]  /*1c60*/  FFMA.FTZ R5, R44, R5, RZ ;  /* 0x000000052c057223 */ /* 0x000fc800000100ff */
[----:B------:R-:W-:-:S07]  /*1c70*/  FFMA.FTZ R5, R26, R5, R26 ;  /* 0x000000051a057223 */ /* 0x000fce000001001a */
.L_x_47:
[----:B------:R-:W-:Y:S05]  /*1c80*/  BSYNC B0 ;  /* 0x0000000000007941 */ /* 0x000fea0003800000 */
.L_x_45:
[----:B------:R-:W1:Y:S01]  /*1c90*/  S2UR UR5, SR_CgaCtaId ;  /* 0x00000000000579c3 */ /* 0x000e620000008800 */
[----:B------:R-:W-:Y:S01]  /*1ca0*/  SHF.R.U32.HI R39, RZ, 0x6, R24 ;  /* 0x00000006ff277819 */ /* 0x000fe20000011618 */
[----:B------:R-:W-:Y:S01]  /*1cb0*/  UMOV UR4, 0x400 ;  /* 0x0000040000047882 */ /* 0x000fe20000000000 */
[----:B------:R-:W-:Y:S01]  /*1cc0*/  SHF.L.U32 R26, R24, 0x6, RZ ;  /* 0x00000006181a7819 */ /* 0x000fe200000006ff */
[----:B------:R-:W-:Y:S01]  /*1cd0*/  FMUL R12, R12, 0.5 ;  /* 0x3f0000000c0c7820 */ /* 0x000fe20000400000 */
[----:B------:R-:W-:Y:S01]  /*1ce0*/  SGXT.U32 R39, R39, 0x2 ;  /* 0x000000022727781a */ /* 0x000fe20000000000 */
[----:B------:R-:W-:Y:S01]  /*1cf0*/  FADD R44, R41, 1 ;  /* 0x3f800000292c7421 */ /* 0x000fe20000000000 */
[----:B------:R-:W-:Y:S01]  /*1d00*/  LOP3.LUT R26, R26, 0xfc0, RZ, 0xc0, !PT ;  /* 0x00000fc01a1a7812 */ /* 0x000fe200078ec0ff */
[----:B------:R-:W-:Y:S01]  /*1d10*/  FMUL R20, R20, 0.5 ;  /* 0x3f00000014147820 */ /* 0x000fe20000400000 */
[----:B------:R-:W-:Y:S01]  /*1d20*/  LOP3.LUT R40, R27, 0xc, R40, 0xf8, !PT ;  /* 0x0000000c1b287812 */ /* 0x000fe200078ef828 */
[----:B------:R-:W-:Y:S01]  /*1d30*/  FMUL R15, R15, 0.5 ;  /* 0x3f0000000f0f7820 */ /* 0x000fe20000400000 */
[----:B------:R-:W-:Y:S01]  /*1d40*/  LOP3.LUT R39, R26, R39, RZ, 0xfc, !PT ;  /* 0x000000271a277212 */ /* 0x000fe200078efcff */
[----:B------:R-:W-:Y:S01]  /*1d50*/  FMUL R13, R13, 0.5 ;  /* 0x3f0000000d0d7820 */ /* 0x000fe20000400000 */
[----:B------:R-:W-:Y:S01]  /*1d60*/  SHF.R.U32.HI R45, RZ, 0x2, R40 ;  /* 0x00000002ff2d7819 */ /* 0x000fe20000011628 */
[----:B------:R-:W-:Y:S01]  /*1d70*/  FMUL R21, R21, 0.5 ;  /* 0x3f00000015157820 */ /* 0x000fe20000400000 */
[----:B------:R-:W-:Y:S01]  /*1d80*/  ISETP.GE.AND P1, PT, R40, 0x10, PT ;  /* 0x000000102800780c */ /* 0x000fe20003f26270 */
[----:B------:R-:W-:Y:S01]  /*1d90*/  FADD R40, R29, 1 ;  /* 0x3f8000001d287421 */ /* 0x000fe20000000000 */
[----:B------:R-:W-:Y:S01]  /*1da0*/  FMUL R13, R13, R44 ;  /* 0x0000002c0d0d7220 */ /* 0x000fe20000400000 */
[----:B------:R-:W-:-:S02]  /*1db0*/  IMAD R45, R45, 0x6000, RZ ;  /* 0x000060002d2d7824 */ /* 0x000fc400078e02ff */
[----:B------:R-:W-:Y:S01]  /*1dc0*/  FMUL R14, R14, 0.5 ;  /* 0x3f0000000e0e7820 */ /* 0x000fe20000400000 */
[----:B------:R-:W-:Y:S01]  /*1dd0*/  FMUL R21, R21, R40 ;  /* 0x0000002815157220 */ /* 0x000fe20000400000 */
[----:B------:R-:W-:Y:S01]  /*1de0*/  FMUL R23, R23, 0.5 ;  /* 0x3f00000017177820 */ /* 0x000fe20000400000 */
[----:B------:R-:W-:Y:S01]  /*1df0*/  FMUL R22, R22, 0.5 ;  /* 0x3f00000016167820 */ /* 0x000fe20000400000 */
[----:B------:R-:W-:Y:S01]  /*1e00*/  FMUL R18, R18, 0.5 ;  /* 0x3f00000012127820 */ /* 0x000fe20000400000 */
[----:B-1----:R-:W-:Y:S01]  /*1e10*/  UPRMT UR4, UR5, 0x654, UR4 ;  /* 0x0000065405047896 */ /* 0x002fe20008000004 */
[----:B------:R-:W-:-:S05]  /*1e20*/  FMUL R19, R19, 0.5 ;  /* 0x3f00000013137820 */ /* 0x000fca0000400000 */
[----:B------:R-:W-:-:S04]  /*1e30*/  IADD3 R26, R26, UR4, RZ ;  /* 0x000000041a1a7c10 */ /* 0x000fc8000fffe0ff */
[----:B------:R-:W-:Y:S02]  /*1e40*/  LEA R26, R39, R26, 0x2 ;  /* 0x0000001a271a7211 */ /* 0x000fe400078e10ff */
[----:B------:R-:W-:-:S03]  /*1e50*/  SHF.R.U32.HI R39, RZ, 0x2, R24 ;  /* 0x00000002ff277819 */ /* 0x000fc60000011618 */
[----:B------:R1:W-:Y:S01]  /*1e60*/  STS [R26], R25 ;  /* 0x000000191a007388 */ /* 0x0003e20000000800 */
[----:B------:R-:W-:-:S03]  /*1e70*/  SGXT.U32 R39, R39, 0x6 ;  /* 0x000000062727781a */ /* 0x000fc60000000000 */
[----:B------:R2:W-:Y:S01]  /*1e80*/  STS [R26+0x50], R41 ;  /* 0x000050291a007388 */ /* 0x0005e20000000800 */
[----:B------:R-:W-:Y:S02]  /*1e90*/  PRMT R28, R39, 0x6540, R28 ;  /* 0x00006540271c7816 */ /* 0x000fe4000000001c */
[C---:B------:R-:W-:Y:S01]  /*1ea0*/  SHF.L.U32 R39, R24.reuse, 0x2, RZ ;  /* 0x0000000218277819 */ /* 0x040fe200000006ff */
[----:B------:R3:W-:Y:S01]  /*1eb0*/  STS [R26+0xa0], R42 ;  /* 0x0000a02a1a007388 */ /* 0x0007e20000000800 */
[----:B------:R-:W-:Y:S01]  /*1ec0*/  LOP3.LUT R24, R24, 0xfc, RZ, 0xc0, !PT ;  /* 0x000000fc18187812 */ /* 0x000fe200078ec0ff */
[----:B-1----:R-:W-:Y:S01]  /*1ed0*/  FADD R25, R25, 1 ;  /* 0x3f80000019197421 */ /* 0x002fe20000000000 */
[----:B------:R-:W-:Y:S01]  /*1ee0*/  LOP3.LUT R39, R39, 0x3fc, RZ, 0xc0, !PT ;  /* 0x000003fc27277812 */ /* 0x000fe200078ec0ff */
[----:B------:R1:W-:Y:S01]  /*1ef0*/  STS [R26+0xf0], R30 ;  /* 0x0000f01e1a007388 */ /* 0x0003e20000000800 */
[----:B------:R-:W-:Y:S01]  /*1f00*/  LEA R24, R24, UR4, 0x2 ;  /* 0x0000000418187c11 */ /* 0x000fe2000f8e10ff */
[----:B------:R-:W-:Y:S01]  /*1f10*/  FMUL R12, R12, R25 ;  /* 0x000000190c0c7220 */ /* 0x000fe20000400000 */
[----:B--2---:R-:W-:Y:S01]  /*1f20*/  FADD R41, R42, 1 ;  /* 0x3f8000002a297421 */ /* 0x004fe20000000000 */
[----:B------:R2:W-:Y:S01]  /*1f30*/  STS [R26+0x10], R31 ;  /* 0x0000101f1a007388 */ /* 0x0005e20000000800 */
[----:B------:R-:W-:Y:S01]  /*1f40*/  LEA R24, R39, R24, 0x2 ;  /* 0x0000001827187211 */ /* 0x000fe200078e10ff */
[----:B---3--:R-:W3:Y:S01]  /*1f50*/  LDC.64 R42, c[0x0][0x218] ;  /* 0x00008600ff2a7b82 */ /* 0x008ee20000000a00 */
[C---:B------:R-:W-:Y:S01]  /*1f60*/  ISETP.LT.AND P5, PT, R28.reuse, 0x1800, !P1 ;  /* 0x000018001c00780c */ /* 0x040fe20004fa1270 */
[----:B------:R4:W-:Y:S01]  /*1f70*/  STS [R26+0x60], R29 ;  /* 0x0000601d1a007388 */ /* 0x0009e20000000800 */
[----:B------:R-:W-:Y:S01]  /*1f80*/  LOP3.LUT R44, R28, 0x80, RZ, 0xfc, !PT ;  /* 0x000000801c2c7812 */ /* 0x000fe200078efcff */
[----:B-1----:R-:W-:Y:S01]  /*1f90*/  FADD R30, R30, 1 ;  /* 0x3f8000001e1e7421 */ /* 0x002fe20000000000 */
[----:B------:R-:W-:Y:S01]  /*1fa0*/  LOP3.LUT R40, R28, 0xc0, RZ, 0xfc, !PT ;  /* 0x000000c01c287812 */ /* 0x000fe200078efcff */
[----:B------:R-:W-:Y:S01]  /*1fb0*/  STS [R26+0xb0], R34 ;  /* 0x0000b0221a007388 */ /* 0x000fe20000000800 */
[----:B------:R-:W-:Y:S01]  /*1fc0*/  ISETP.LT.AND P6, PT, R44, 0x1800, !P1 ;  /* 0x000018002c00780c */ /* 0x000fe20004fc1270 */
[----:B--2---:R-:W-:Y:S01]  /*1fd0*/  FADD R31, R31, 1 ;  /* 0x3f8000001f1f7421 */ /* 0x004fe20000000000 */
[----:B------:R-:W-:Y:S01]  /*1fe0*/  FMUL R15, R15, R30 ;  /* 0x0000001e0f0f7220 */ /* 0x000fe20000400000 */
[----:B------:R-:W-:Y:S01]  /*1ff0*/  STS [R26+0x100], R33 ;  /* 0x000100211a007388 */ /* 0x000fe20000000800 */
[----:B------:R-:W-:Y:S01]  /*2000*/  FMUL R14, R14, R41 ;  /* 0x000000290e0e7220 */ /* 0x000fe20000400000 */
[----:B------:R-:W-:Y:S01]  /*2010*/  FMUL R20, R20, R31 ;  /* 0x0000001f14147220 */ /* 0x000fe20000400000 */
[C---:B------:R-:W-:Y:S01]  /*2020*/  LEA R31, R28.reuse, R45, 0x2 ;  /* 0x0000002d1c1f7211 */ /* 0x040fe200078e10ff */
[----:B------:R-:W-:Y:S01]  /*2030*/  STS [R26+0x20], R32 ;  /* 0x000020201a007388 */ /* 0x000fe20000000800 */
[----:B------:R-:W-:-:S02]  /*2040*/  LOP3.LUT R28, R28, 0x40, RZ, 0xfc, !PT ;  /* 0x000000401c1c7812 */ /* 0x000fc400078efcff */
[-C--:B------:R-:W-:Y:S01]  /*2050*/  LEA R41, R44, R45.reuse, 0x2 ;  /* 0x0000002d2c297211 */ /* 0x080fe200078e10ff */
[----:B------:R-:W-:Y:S01]  /*2060*/  STS [R26+0x70], R7 ;  /* 0x000070071a007388 */ /* 0x000fe20000000800 */
[----:B----4-:R-:W-:-:S03]  /*2070*/  LEA R29, R28, R45, 0x2 ;  /* 0x0000002d1c1d7211 */ /* 0x010fc600078e10ff */
[----:B------:R-:W-:Y:S01]  /*2080*/  STS [R26+0xc0], R6 ;  /* 0x0000c0061a007388 */ /* 0x000fe20000000800 */
[----:B---3--:R-:W-:-:S03]  /*2090*/  IMAD.WIDE R30, R31, 0x4, R42 ;  /* 0x000000041f1e7825 */ /* 0x008fc600078e022a */
[----:B------:R1:W-:Y:S04]  /*20a0*/  STS [R26+0x110], R0 ;  /* 0x000110001a007388 */ /* 0x0003e80000000800 */
[----:B------:R-:W-:Y:S04]  /*20b0*/  STS [R26+0x30], R2 ;  /* 0x000030021a007388 */ /* 0x000fe80000000800 */
[----:B------:R-:W-:Y:S01]  /*20c0*/  STS [R26+0x80], R3 ;  /* 0x000080031a007388 */ /* 0x000fe20000000800 */
[----:B-1----:R-:W-:-:S03]  /*20d0*/  FADD R0, R0, 1 ;  /* 0x3f80000000007421 */ /* 0x002fc60000000000 */
[----:B------:R-:W-:Y:S04]  /*20e0*/  STS [R26+0xd0], R4 ;  /* 0x0000d0041a007388 */ /* 0x000fe80000000800 */
[----:B------:R1:W-:Y:S01]  /*20f0*/  STS [R26+0x120], R5 ;  /* 0x000120051a007388 */ /* 0x0003e20000000800 */
[----:B------:R-:W-:Y:S01]  /*2100*/  BAR.SYNC.DEFER_BLOCKING 0x0 ;  /* 0x0000000000007b1d */ /* 0x000fe20000010000 */
[----:B-1----:R-:W-:-:S05]  /*2110*/  FADD R5, R5, 1 ;  /* 0x3f80000005057421 */ /* 0x002fca0000000000 */
[----:B------:R-:W1:Y:S04]  /*2120*/  LDS.128 R24, [R24] ;  /* 0x0000000018187984 */ /* 0x000e680000000c00 */
[----:B-1----:R1:W-:Y:S01]  /*2130*/  @P5 STG.E.128 desc[UR6][R30.64], R24 ;  /* 0x000000181e005986 */ /* 0x0023e2000c101d06 */
[----:B------:R-:W-:Y:S02]  /*2140*/  ISETP.LT.AND P5, PT, R40, 0x1800, !P1 ;  /* 0x000018002800780c */ /* 0x000fe40004fa1270 */
[----:B------:R-:W-:Y:S02]  /*2150*/  ISETP.LT.AND P1, PT, R28, 0x1800, !P1 ;  /* 0x000018001c00780c */ /* 0x000fe40004f21270 */
[----:B------:R-:W-:Y:S02]  /*2160*/  LOP3.LUT R28, R39, 0x800, RZ, 0xfc, !PT ;  /* 0x00000800271c7812 */ /* 0x000fe400078efcff */
[----:B------:R-:W-:Y:S01]  /*2170*/  LEA R40, R40, R45, 0x2 ;  /* 0x0000002d28287211 */ /* 0x000fe200078e10ff */
[----:B------:R-:W-:Y:S01]  /*2180*/  IMAD.WIDE R44, R29, 0x4, R42 ;  /* 0x000000041d2c7825 */ /* 0x000fe200078e022a */
[----:B------:R-:W-:-:S04]  /*2190*/  LOP3.LUT R28, R28, 0xbf0, RZ, 0xc0, !PT ;  /* 0x00000bf01c1c7812 */ /* 0x000fc800078ec0ff */
[----:B------:R-:W-:-:S04]  /*21a0*/  IADD3 R28, R28, UR4, RZ ;  /* 0x000000041c1c7c10 */ /* 0x000fc8000fffe0ff */
[C---:B------:R-:W-:Y:S02]  /*21b0*/  LEA R28, R39.reuse, R28, 0x2 ;  /* 0x0000001c271c7211 */ /* 0x040fe400078e10ff */
[----:B-1----:R-:W-:-:S04]  /*21c0*/  LOP3.LUT R24, R39, 0x400, RZ, 0xfc, !PT ;  /* 0x0000040027187812 */ /* 0x002fc800078efcff */
[----:B------:R-:W-:Y:S01]  /*21d0*/  LOP3.LUT R24, R24, 0x7f0, RZ, 0xc0, !PT ;  /* 0x000007f018187812 */ /* 0x000fe200078ec0ff */
[----:B------:R-:W-:Y:S03]  /*21e0*/  LDS.128 R28, [R28+0x2000] ;  /* 0x002000001c1c7984 */ /* 0x000fe60000000c00 */
[----:B------:R-:W-:-:S04]  /*21f0*/  IADD3 R24, R24, UR4, RZ ;  /* 0x0000000418187c10 */ /* 0x000fc8000fffe0ff */
[----:B------:R-:W-:-:S06]  /*2200*/  LEA R24, R39, R24, 0x2 ;  /* 0x0000001827187211 */ /* 0x000fcc00078e10ff */
[----:B------:R-:W1:Y:S04]  /*2210*/  LDS.128 R24, [R24+0x1000] ;  /* 0x0010000018187984 */ /* 0x000e680000000c00 */
[----:B-1----:R1:W-:Y:S02]  /*2220*/  @P1 STG.E.128 desc[UR6][R44.64], R24 ;  /* 0x000000182c001986 */ /* 0x0023e4000c101d06 */
[----:B-1----:R-:W-:Y:S01]  /*2230*/  LOP3.LUT R25, R39, 0xc00, RZ, 0xfc, !PT ;  /* 0x00000c0027197812 */ /* 0x002fe200078efcff */
[----:B------:R-:W-:-:S04]  /*2240*/  IMAD.WIDE R44, R41, 0x4, R42 ;  /* 0x00000004292c7825 */ /* 0x000fc800078e022a */
[----:B------:R-:W-:Y:S01]  /*2250*/  FMUL R41, R16, 0.5 ;  /* 0x3f00000010297820 */ /* 0x000fe20000400000 */
[----:B------:R-:W-:Y:S01]  /*2260*/  LOP3.LUT R25, R25, 0xff0, RZ, 0xc0, !PT ;  /* 0x00000ff019197812 */ /* 0x000fe200078ec0ff */
[----:B------:R-:W-:Y:S01]  /*2270*/  IMAD.WIDE R42, R40, 0x4, R42 ;  /* 0x00000004282a7825 */ /* 0x000fe200078e022a */
[----:B------:R1:W-:Y:S03]  /*2280*/  @P6 STG.E.128 desc[UR6][R44.64], R28 ;  /* 0x0000001c2c006986 */ /* 0x0003e6000c101d06 */
[----:B------:R-:W-:Y:S01]  /*2290*/  FMUL R40, R11, 0.5 ;  /* 0x3f0000000b287820 */ /* 0x000fe20000400000 */
[----:B------:R-:W-:Y:S01]  /*22a0*/  IADD3 R26, R25, UR4, RZ ;  /* 0x00000004191a7c10 */ /* 0x000fe2000fffe0ff */
[----:B------:R-:W-:Y:S01]  /*22b0*/  ULDC.64 UR4, c[0x0][0x220] ;  /* 0x0000880000047ab9 */ /* 0x000fe20000000a00 */
[----:B------:R-:W-:Y:S02]  /*22c0*/  SHF.R.S32.HI R11, RZ, 0x1f, R36 ;  /* 0x0000001fff0b7819 */ /* 0x000fe40000011424 */
[----:B------:R-:W-:-:S02]  /*22d0*/  LEA R39, R39, R26, 0x2 ;  /* 0x0000001a27277211 */ /* 0x000fc400078e10ff */
[----:B------:R-:W-:-:S03]  /*22e0*/  LEA R16, P1, R38, UR4, 0x2 ;  /* 0x0000000426107c11 */ /* 0x000fc6000f8210ff */
[----:B------:R2:W3:Y:S01]  /*22f0*/  LDS.128 R24, [R39+0x3000] ;  /* 0x0030000027187984 */ /* 0x0004e20000000c00 */
[----:B-1----:R-:W-:Y:S01]  /*2300*/  SHF.R.S32.HI R29, RZ, 0x1f, R38 ;  /* 0x0000001fff1d7819 */ /* 0x002fe20000011426 */
[----:B--2---:R-:W-:Y:S01]  /*2310*/  FMUL R39, R17, 0.5 ;  /* 0x3f00000011277820 */ /* 0x004fe20000400000 */
[----:B------:R-:W-:Y:S01]  /*2320*/  FMUL R30, R8, 0.5 ;  /* 0x3f000000081e7820 */ /* 0x000fe20000400000 */
[----:B------:R-:W-:Y:S01]  /*2330*/  SHF.R.S32.HI R8, RZ, 0x1f, R37 ;  /* 0x0000001fff087819 */ /* 0x000fe20000011425 */
[----:B------:R-:W-:Y:S01]  /*2340*/  FMUL R31, R9, 0.5 ;  /* 0x3f000000091f7820 */ /* 0x000fe20000400000 */
[----:B------:R-:W-:Y:S01]  /*2350*/  LEA.HI.X R17, R38, UR5, R29, 0x2, P1 ;  /* 0x0000000526117c11 */ /* 0x000fe200088f141d */
[----:B------:R-:W-:Y:S01]  /*2360*/  FMUL R38, R10, 0.5 ;  /* 0x3f0000000a267820 */ /* 0x000fe20000400000 */
[----:B------:R-:W-:Y:S01]  /*2370*/  LEA R28, P1, R37, UR4, 0x2 ;  /* 0x00000004251c7c11 */ /* 0x000fe2000f8210ff */
[----:B------:R-:W-:Y:S01]  /*2380*/  FADD R9, R34, 1 ;  /* 0x3f80000022097421 */ /* 0x000fe20000000000 */
[----:B------:R-:W-:-:S02]  /*2390*/  SHF.R.S32.HI R10, RZ, 0x1f, R35 ;  /* 0x0000001fff0a7819 */ /* 0x000fc40000011423 */
[----:B------:R-:W-:Y:S01]  /*23a0*/  LEA.HI.X R29, R37, UR5, R8, 0x2, P1 ;  /* 0x00000005251d7c11 */ /* 0x000fe200088f1408 */
[----:B------:R-:W-:Y:S01]  /*23b0*/  FADD R8, R33, 1 ;  /* 0x3f80000021087421 */ /* 0x000fe20000000000 */
[----:B------:R-:W-:-:S03]  /*23c0*/  FMUL R22, R22, R9 ;  /* 0x0000000916167220 */ /* 0x000fc60000400000 */
[----:B------:R-:W-:Y:S01]  /*23d0*/  FMUL R23, R23, R8 ;  /* 0x0000000817177220 */ /* 0x000fe20000400000 */
[----:B------:R-:W-:-:S04]  /*23e0*/  FADD R8, R32, 1 ;  /* 0x3f80000020087421 */ /* 0x000fc80000000000 */
[----:B------:R-:W-:Y:S01]  /*23f0*/  FMUL R8, R41, R8 ;  /* 0x0000000829087220 */ /* 0x000fe20000400000 */
[----:B---3--:R1:W-:Y:S01]  /*2400*/  @P5 STG.E.128 desc[UR6][R42.64], R24 ;  /* 0x000000182a005986 */ /* 0x0083e2000c101d06 */
[----:B------:R-:W-:-:S03]  /*2410*/  LEA R44, P5, R35, UR4, 0x2 ;  /* 0x00000004232c7c11 */ /* 0x000fc6000f8a10ff */
[----:B------:R2:W-:Y:S01]  /*2420*/  @P4 STG.E.128 desc[UR6][R16.64], R12 ;  /* 0x0000000c10004986 */ /* 0x0005e2000c101d06 */
[----:B------:R-:W-:Y:S01]  /*2430*/  LEA.HI.X R45, R35, UR5, R10, 0x2, P5 ;  /* 0x00000005232d7c11 */ /* 0x000fe2000a8f140a */
[----:B------:R-:W-:Y:S01]  /*2440*/  FADD R10, R7, 1 ;  /* 0x3f800000070a7421 */ /* 0x000fe20000000000 */
[----:B------:R-:W-:Y:S01]  /*2450*/  FADD R7, R6, 1 ;  /* 0x3f80000006077421 */ /* 0x000fe20000000000 */
[----:B------:R2:W-:Y:S02]  /*2460*/  @P3 STG.E.128 desc[UR6][R28.64], R20 ;  /* 0x000000141c003986 */ /* 0x0005e4000c101d06 */
[----:B------:R-:W-:Y:S01]  /*2470*/  FMUL R9, R39, R10 ;  /* 0x0000000a27097220 */ /* 0x000fe20000400000 */
[----:B------:R-:W-:Y:S01]  /*2480*/  FMUL R10, R18, R7 ;  /* 0x00000007120a7220 */ /* 0x000fe20000400000 */
[----:B------:R-:W-:Y:S01]  /*2490*/  FADD R7, R2, 1 ;  /* 0x3f80000002077421 */ /* 0x000fe20000000000 */
[----:B------:R-:W-:Y:S01]  /*24a0*/  FMUL R39, R40, R5 ;  /* 0x0000000528277220 */ /* 0x000fe20000400000 */
[----:B-1----:R-:W-:-:S04]  /*24b0*/  LEA R42, P1, R36, UR4, 0x2 ;  /* 0x00000004242a7c11 */ /* 0x002fc8000f8210ff */
[----:B------:R-:W-:Y:S01]  /*24c0*/  LEA.HI.X R43, R36, UR5, R11, 0x2, P1 ;  /* 0x00000005242b7c11 */ /* 0x000fe200088f140b */
[----:B------:R-:W-:Y:S01]  /*24d0*/  FMUL R11, R19, R0 ;  /* 0x00000000130b7220 */ /* 0x000fe20000400000 */
[----:B------:R-:W-:Y:S01]  /*24e0*/  FADD R0, R3, 1 ;  /* 0x3f80000003007421 */ /* 0x000fe20000000000 */
[----:B------:R-:W-:Y:S01]  /*24f0*/  FADD R3, R4, 1 ;  /* 0x3f80000004037421 */ /* 0x000fe20000000000 */
[----:B------:R-:W-:Y:S02]  /*2500*/  FMUL R36, R30, R7 ;  /* 0x000000071e247220 */ /* 0x000fe40000400000 */
[----:B------:R2:W-:Y:S01]  /*2510*/  @P2 STG.E.128 desc[UR6][R42.64], R8 ;  /* 0x000000082a002986 */ /* 0x0005e2000c101d06 */
[----:B------:R-:W-:Y:S01]  /*2520*/  FMUL R37, R31, R0 ;  /* 0x000000001f257220 */ /* 0x000fe20000400000 */
[----:B------:R-:W-:Y:S01]  /*2530*/  FMUL R38, R38, R3 ;  /* 0x0000000326267220 */ /* 0x000fe20000400000 */
[----:B------:R-:W-:Y:S06]  /*2540*/  @!P0 EXIT ;  /* 0x000000000000894d */ /* 0x000fec0003800000 */
[----:B------:R-:W-:Y:S01]  /*2550*/  STG.E.128 desc[UR6][R44.64], R36 ;  /* 0x000000242c007986 */ /* 0x000fe2000c101d06 */
[----:B------:R-:W-:Y:S05]  /*2560*/  EXIT ;  /* 0x000000000000794d */ /* 0x000fea0003800000 */
.L_x_48:
[----:B------:R-:W-:-:S00]  /*2570*/  BRA `(.L_x_48) ;  /* 0xfffffffc00fc7947 */ /* 0x000fc0000383ffff */
[----:B------:R-:W-:-:S00]  /*2580*/  NOP ;  /* 0x0000000000007918 */ /* 0x000fc00000000000 */
[----:B------:R-:W-:-:S00]  /*2590*/  NOP ;  /* 0x0000000000007918 */ /* 0x000fc00000000000 */
[----:B------:R-:W-:-:S00]  /*25a0*/  NOP ;  /* 0x0000000000007918 */ /* 0x000fc00000000000 */
[----:B------:R-:W-:-:S00]  /*25b0*/  NOP ;  /* 0x0000000000007918 */ /* 0x000fc00000000000 */
[----:B------:R-:W-:-:S00]  /*25c0*/  NOP ;  /* 0x0000000000007918 */ /* 0x000fc00000000000 */
[----:B------:R-:W-:-:S00]  /*25d0*/  NOP ;  /* 0x0000000000007918 */ /* 0x000fc00000000000 */
[----:B------:R-:W-:-:S00]  /*25e0*/  NOP ;  /* 0x0000000000007918 */ /* 0x000fc00000000000 */
[----:B------:R-:W-:-:S00]  /*25f0*/  NOP ;  /* 0x0000000000007918 */ /* 0x000fc00000000000 */
.L_x_49:


//--------------------- .nv.global.init           --------------------------
	.section	.nv.global.init,"aw",@progbits
.nv.global.init:
	.type		_$_str,@object
	.size		_$_str,(.L_0 - _$_str)
_$_str:
        /*0000*/ 	.byte	0x5f, 0x5f, 0x43, 0x55, 0x44, 0x41, 0x5f, 0x46, 0x54, 0x5a, 0x00
.L_0:


//--------------------- .nv.shared.triton_poi_fused_add_mul_pow_sqrt_tanh_23 --------------------------
	.section	.nv.shared.triton_poi_fused_add_mul_pow_sqrt_tanh_23,"aw",@nobits
	.sectionflags	@""
	.align	16
	.zero		1024


//--------------------- .nv.constant0.triton_poi_fused_add_mul_pow_sqrt_tanh_23 --------------------------
	.section	.nv.constant0.triton_poi_fused_add_mul_pow_sqrt_tanh_23,"a",@progbits
	.sectionflags	@""
	.align	4
.nv.constant0.triton_poi_fused_add_mul_pow_sqrt_tanh_23:
	.zero		560
